//
// Generated by NVIDIA NVVM Compiler
//
// Compiler Build ID: CL-36424714
// Cuda compilation tools, release 13.0, V13.0.88
// Based on NVVM 20.0.0
//

.version 9.0
.target sm_100
.address_size 64

	// .globl	_Z11vecMultiplyPii

.visible .entry _Z11vecMultiplyPii(
	.param .u64 .ptr .align 1 _Z11vecMultiplyPii_param_0,
	.param .u32 _Z11vecMultiplyPii_param_1
)
{
	.reg .pred 	%p<2>;
	.reg .b32 	%r<8>;
	.reg .b64 	%rd<5>;

	ld.param.u64 	%rd1, [_Z11vecMultiplyPii_param_0];
	ld.param.u32 	%r2, [_Z11vecMultiplyPii_param_1];
	mov.u32 	%r3, %ctaid.x;
	mov.u32 	%r4, %ntid.x;
	mov.u32 	%r5, %tid.x;
	mad.lo.s32 	%r1, %r3, %r4, %r5;
	setp.ge.s32 	%p1, %r1, %r2;
	@%p1 bra 	$L__BB0_2;
	cvta.to.global.u64 	%rd2, %rd1;
	mul.wide.s32 	%rd3, %r1, 4;
	add.s64 	%rd4, %rd2, %rd3;
	ld.global.u32 	%r6, [%rd4];
	add.s32 	%r7, %r6, 1000000;
	st.global.u32 	[%rd4], %r7;
$L__BB0_2:
	ret;

}


// ===== COMPILED SASS (sm_100) =====

	.target	sm_100

	.elftype	@"ET_EXEC"


//--------------------- .note.nv.tkinfo           --------------------------
	.section	.note.nv.tkinfo,"",@"SHT_NOTE"
	.sectionflags	@"SHF_NOTE_NV_TKINFO"
	.tkinfo
        /*0018*/ 	.word	0x00000002
        /*0030*/ 	.string	""
        /*0030*/ 	.string	"ptxas"
        /*0030*/ 	.string	"Cuda compilation tools, release 13.0, V13.0.88"
        /*0030*/ 	.string	"Build cuda_13.0.r13.0/compiler.36424714_0"
        /*0030*/ 	.string	"-arch sm_100 -m 64 "



//--------------------- .note.nv.cuinfo           --------------------------
	.section	.note.nv.cuinfo,"",@"SHT_NOTE"
	.sectionflags	@"SHF_NOTE_NV_CUINFO"
        /*0018*/ 	.short	0x0002
        /*001a*/ 	.short	0x0064
        /*001c*/ 	.short	0x0082
	.zero		2


//--------------------- .nv.info                  --------------------------
	.section	.nv.info,"",@"SHT_CUDA_INFO"
	.align	4


	//----- nvinfo : EIATTR_REGCOUNT
	.align		4
        /*0000*/ 	.byte	0x04, 0x2f
        /*0002*/ 	.short	(.L_1 - .L_0)
	.align		4
.L_0:
        /*0004*/ 	.word	index@(_Z11vecMultiplyPii)
        /*0008*/ 	.word	0x00000008


	//----- nvinfo : EIATTR_FRAME_SIZE
	.align		4
.L_1:
        /*000c*/ 	.byte	0x04, 0x11
        /*000e*/ 	.short	(.L_3 - .L_2)
	.align		4
.L_2:
        /*0010*/ 	.word	index@(_Z11vecMultiplyPii)
        /*0014*/ 	.word	0x00000000


	//----- nvinfo : EIATTR_MIN_STACK_SIZE
	.align		4
.L_3:
        /*0018*/ 	.byte	0x04, 0x12
        /*001a*/ 	.short	(.L_5 - .L_4)
	.align		4
.L_4:
        /*001c*/ 	.word	index@(_Z11vecMultiplyPii)
        /*0020*/ 	.word	0x00000000
.L_5:


//--------------------- .nv.compat                --------------------------
	.section	.nv.compat,"",@"SHT_CUDA_COMPAT_INFO"
	.align	4
        /*0000*/ 	.byte	0x02, 0x09, 0x00, 0x00, 0x02, 0x02, 0x01, 0x00, 0x02, 0x05, 0x05, 0x00, 0x03, 0x07, 0x01, 0x01
        /*0010*/ 	.byte	0x02, 0x03, 0x00, 0x00, 0x02, 0x06, 0x01, 0x00, 0x04, 0x0b, 0x08, 0x00, 0x09, 0x00, 0x00, 0x00
        /*0020*/ 	.byte	0x00, 0x00, 0x00, 0x00


//--------------------- .nv.info._Z11vecMultiplyPii --------------------------
	.section	.nv.info._Z11vecMultiplyPii,"",@"SHT_CUDA_INFO"
	.sectionflags	@""
	.align	4


	//----- nvinfo : EIATTR_CUDA_API_VERSION
	.align		4
        /*0000*/ 	.byte	0x04, 0x37
        /*0002*/ 	.short	(.L_7 - .L_6)
.L_6:
        /*0004*/ 	.word	0x00000082


	//----- nvinfo : EIATTR_KPARAM_INFO
	.align		4
.L_7:
        /*0008*/ 	.byte	0x04, 0x17
        /*000a*/ 	.short	(.L_9 - .L_8)
.L_8:
        /*000c*/ 	.word	0x00000000
        /*0010*/ 	.short	0x0001
        /*0012*/ 	.short	0x0008
        /*0014*/ 	.byte	0x00, 0xf0, 0x11, 0x00


	//----- nvinfo : EIATTR_KPARAM_INFO
	.align		4
.L_9:
        /*0018*/ 	.byte	0x04, 0x17
        /*001a*/ 	.short	(.L_11 - .L_10)
.L_10:
        /*001c*/ 	.word	0x00000000
        /*0020*/ 	.short	0x0000
        /*0022*/ 	.short	0x0000
        /*0024*/ 	.byte	0x00, 0xf5, 0x21, 0x00


	//----- nvinfo : EIATTR_SPARSE_MMA_MASK
	.align		4
.L_11:
        /*0028*/ 	.byte	0x03, 0x50
        /*002a*/ 	.short	0x0000


	//----- nvinfo : EIATTR_MAXREG_COUNT
	.align		4
        /*002c*/ 	.byte	0x03, 0x1b
        /*002e*/ 	.short	0x00ff


	//----- nvinfo : EIATTR_MERCURY_ISA_VERSION
	.align		4
        /*0030*/ 	.byte	0x03, 0x5f
        /*0032*/ 	.short	0x0101


	//----- nvinfo : EIATTR_VRC_CTA_INIT_COUNT
	.align		4
        /*0034*/ 	.byte	0x02, 0x4a
	.zero		1
	.zero		1


	//----- nvinfo : EIATTR_EXIT_INSTR_OFFSETS
	.align		4
        /*0038*/ 	.byte	0x04, 0x1c
        /*003a*/ 	.short	(.L_13 - .L_12)


	//   ....[0]....
.L_12:
        /*003c*/ 	.word	0x00000070


	//   ....[1]....
        /*0040*/ 	.word	0x000000e0


	//----- nvinfo : EIATTR_CBANK_PARAM_SIZE
	.align		4
.L_13:
        /*0044*/ 	.byte	0x03, 0x19
        /*0046*/ 	.short	0x000c


	//----- nvinfo : EIATTR_PARAM_CBANK
	.align		4
        /*0048*/ 	.byte	0x04, 0x0a
        /*004a*/ 	.short	(.L_15 - .L_14)
	.align		4
.L_14:
        /*004c*/ 	.word	index@(.nv.constant0._Z11vecMultiplyPii)
        /*0050*/ 	.short	0x0380
        /*0052*/ 	.short	0x000c


	//----- nvinfo : EIATTR_SW_WAR
	.align		4
.L_15:
        /*0054*/ 	.byte	0x04, 0x36
        /*0056*/ 	.short	(.L_17 - .L_16)
.L_16:
        /*0058*/ 	.word	0x00000008
.L_17:


//--------------------- .nv.callgraph             --------------------------
	.section	.nv.callgraph,"",@"SHT_CUDA_CALLGRAPH"
	.align	4
	.sectionentsize	8
	.align		4
        /*0000*/ 	.word	0x00000000
	.align		4
        /*0004*/ 	.word	0xffffffff
	.align		4
        /*0008*/ 	.word	0x00000000
	.align		4
        /*000c*/ 	.word	0xfffffffe
	.align		4
        /*0010*/ 	.word	0x00000000
	.align		4
        /*0014*/ 	.word	0xfffffffd
	.align		4
        /*0018*/ 	.word	0x00000000
	.align		4
        /*001c*/ 	.word	0xfffffffc


//--------------------- .text._Z11vecMultiplyPii  --------------------------
	.section	.text._Z11vecMultiplyPii,"ax",@progbits
	.align	128
        .global         _Z11vecMultiplyPii
        .type           _Z11vecMultiplyPii,@function
        .size           _Z11vecMultiplyPii,(.L_x_1 - _Z11vecMultiplyPii)
        .other          _Z11vecMultiplyPii,@"STO_CUDA_ENTRY STV_DEFAULT"
_Z11vecMultiplyPii:
.text._Z11vecMultiplyPii:
[----:B------:R-:W-:Y:S01]  /*0000*/  LDC R1, c[0x0][0x37c] ;  /* 0x0000df00ff017b82 */ /* 0x000fe20000000800 */
[----:B------:R-:W0:Y:S07]  /*0010*/  S2R R0, SR_TID.X ;  /* 0x0000000000007919 */ /* 0x000e2e0000002100 */
[----:B------:R-:W0:Y:S01]  /*0020*/  S2UR UR4, SR_CTAID.X ;  /* 0x00000000000479c3 */ /* 0x000e220000002500 */
[----:B------:R-:W1:Y:S07]  /*0030*/  LDCU UR5, c[0x0][0x388] ;  /* 0x00007100ff0577ac */ /* 0x000e6e0008000800 */
[----:B------:R-:W0:Y:S02]  /*0040*/  LDC R5, c[0x0][0x360] ;  /* 0x0000d800ff057b82 */ /* 0x000e240000000800 */
[----:B0-----:R-:W-:-:S05]  /*0050*/  IMAD R5, R5, UR4, R0 ;  /* 0x0000000405057c24 */ /* 0x001fca000f8e0200 */
[----:B-1----:R-:W-:-:S13]  /*0060*/  ISETP.GE.AND P0, PT, R5, UR5, PT ;  /* 0x0000000505007c0c */ /* 0x002fda000bf06270 */
[----:B------:R-:W-:Y:S05]  /*0070*/  @P0 EXIT ;  /* 0x000000000000094d */ /* 0x000fea0003800000 */
[----:B------:R-:W0:Y:S01]  /*0080*/  LDC.64 R2, c[0x0][0x380] ;  /* 0x0000e000ff027b82 */ /* 0x000e220000000a00 */
[----:B------:R-:W1:Y:S01]  /*0090*/  LDCU.64 UR4, c[0x0][0x358] ;  /* 0x00006b00ff0477ac */ /* 0x000e620008000a00 */
[----:B0-----:R-:W-:-:S05]  /*00a0*/  IMAD.WIDE R2, R5, 0x4, R2 ;  /* 0x0000000405027825 */ /* 0x001fca00078e0202 */
[----:B-1----:R-:W2:Y:S02]  /*00b0*/  LDG.E R0, desc[UR4][R2.64] ;  /* 0x0000000402007981 */ /* 0x002ea4000c1e1900 */
[----:B--2---:R-:W-:-:S05]  /*00c0*/  IADD3 R5, PT, PT, R0, 0xf4240, RZ ;  /* 0x000f424000057810 */ /* 0x004fca0007ffe0ff */
[----:B------:R-:W-:Y:S01]  /*00d0*/  STG.E desc[UR4][R2.64], R5 ;  /* 0x0000000502007986 */ /* 0x000fe2000c101904 */
[----:B------:R-:W-:Y:S05]  /*00e0*/  EXIT ;  /* 0x000000000000794d */ /* 0x000fea0003800000 */
.L_x_0:
[----:B------:R-:W-:-:S00]  /*00f0*/  BRA `(.L_x_0) ;  /* 0xfffffffc00fc7947 */ /* 0x000fc0000383ffff */
[----:B------:R-:W-:-:S00]  /*0100*/  NOP ;  /* 0x0000000000007918 */ /* 0x000fc00000000000 */
[----:B------:R-:W-:-:S00]  /*0110*/  NOP ;  /* 0x0000000000007918 */ /* 0x000fc00000000000 */
[----:B------:R-:W-:-:S00]  /*0120*/  NOP ;  /* 0x0000000000007918 */ /* 0x000fc00000000000 */
[----:B------:R-:W-:-:S00]  /*0130*/  NOP ;  /* 0x0000000000007918 */ /* 0x000fc00000000000 */
[----:B------:R-:W-:-:S00]  /*0140*/  NOP ;  /* 0x0000000000007918 */ /* 0x000fc00000000000 */
[----:B------:R-:W-:-:S00]  /*0150*/  NOP ;  /* 0x0000000000007918 */ /* 0x000fc00000000000 */
[----:B------:R-:W-:-:S00]  /*0160*/  NOP ;  /* 0x0000000000007918 */ /* 0x000fc00000000000 */
[----:B------:R-:W-:-:S00]  /*0170*/  NOP ;  /* 0x0000000000007918 */ /* 0x000fc00000000000 */
.L_x_1:


//--------------------- .nv.shared.reserved.0     --------------------------
	.section	.nv.shared.reserved.0,"aw",@nobits
	.weak		__nv_reservedSMEM_offset_0_alias
	.size		__nv_reservedSMEM_offset_0_alias, 0, 64
	.other		__nv_reservedSMEM_offset_0_alias,@"STO_CUDA_RESERVED_SHARED STV_DEFAULT"
__nv_reservedSMEM_offset_0_alias:
	.zero		0
	.zero		64


//--------------------- .nv.constant0._Z11vecMultiplyPii --------------------------
	.section	.nv.constant0._Z11vecMultiplyPii,"a",@progbits
	.sectionflags	@""
	.align	4
.nv.constant0._Z11vecMultiplyPii:
	.zero		908


//--------------------- SYMBOLS --------------------------

	.type		.nv.reservedSmem.offset0,@object
	.size		.nv.reservedSmem.offset0,0x4
